//
// Generated by NVIDIA NVVM Compiler
//
// Compiler Build ID: CL-36424714
// Cuda compilation tools, release 13.0, V13.0.88
// Based on NVVM 20.0.0
//

.version 9.0
.target sm_100
.address_size 64

	// .globl	_Z8sgemv_v2PfS_S_ii

.visible .entry _Z8sgemv_v2PfS_S_ii(
	.param .u64 .ptr .align 1 _Z8sgemv_v2PfS_S_ii_param_0,
	.param .u64 .ptr .align 1 _Z8sgemv_v2PfS_S_ii_param_1,
	.param .u64 .ptr .align 1 _Z8sgemv_v2PfS_S_ii_param_2,
	.param .u32 _Z8sgemv_v2PfS_S_ii_param_3,
	.param .u32 _Z8sgemv_v2PfS_S_ii_param_4
)
{
	.reg .pred 	%p<16>;
	.reg .b32 	%r<41>;
	.reg .b32 	%f<213>;
	.reg .b64 	%rd<33>;

	ld.param.u64 	%rd11, [_Z8sgemv_v2PfS_S_ii_param_0];
	ld.param.u64 	%rd12, [_Z8sgemv_v2PfS_S_ii_param_1];
	ld.param.u64 	%rd10, [_Z8sgemv_v2PfS_S_ii_param_2];
	ld.param.u32 	%r18, [_Z8sgemv_v2PfS_S_ii_param_3];
	ld.param.u32 	%r17, [_Z8sgemv_v2PfS_S_ii_param_4];
	cvta.to.global.u64 	%rd1, %rd12;
	cvta.to.global.u64 	%rd2, %rd11;
	mov.u32 	%r19, %ctaid.x;
	mov.u32 	%r1, %tid.x;
	mov.u32 	%r20, %tid.y;
	mov.u32 	%r21, %ntid.y;
	mad.lo.s32 	%r2, %r19, %r21, %r20;
	mul.lo.s32 	%r3, %r17, %r2;
	setp.ge.s32 	%p1, %r2, %r18;
	@%p1 bra 	$L__BB0_15;
	setp.lt.s32 	%p2, %r17, 97;
	mov.f32 	%f212, 0f00000000;
	@%p2 bra 	$L__BB0_13;
	add.s32 	%r4, %r17, 31;
	shr.u32 	%r5, %r4, 7;
	and.b32  	%r6, %r5, 7;
	setp.lt.u32 	%p3, %r17, 993;
	mov.f32 	%f212, 0f00000000;
	mov.u32 	%r38, %r1;
	@%p3 bra 	$L__BB0_5;
	and.b32  	%r23, %r5, 16777208;
	neg.s32 	%r36, %r23;
	mul.wide.u32 	%rd13, %r1, 16;
	mul.wide.s32 	%rd14, %r3, 4;
	add.s64 	%rd15, %rd13, %rd14;
	add.s64 	%rd16, %rd15, %rd2;
	add.s64 	%rd32, %rd16, 2048;
	add.s64 	%rd17, %rd13, %rd1;
	add.s64 	%rd31, %rd17, 2048;
	mov.f32 	%f212, 0f00000000;
	mov.u32 	%r38, %r1;
$L__BB0_4:
	.pragma "nounroll";
	ld.global.nc.v4.f32 	{%f18, %f19, %f20, %f21}, [%rd32+-2048];
	ld.global.nc.v4.f32 	{%f22, %f23, %f24, %f25}, [%rd31+-2048];
	fma.rn.f32 	%f26, %f18, %f22, %f212;
	fma.rn.f32 	%f27, %f19, %f23, %f26;
	fma.rn.f32 	%f28, %f20, %f24, %f27;
	fma.rn.f32 	%f29, %f21, %f25, %f28;
	ld.global.nc.v4.f32 	{%f30, %f31, %f32, %f33}, [%rd32+-1536];
	ld.global.nc.v4.f32 	{%f34, %f35, %f36, %f37}, [%rd31+-1536];
	fma.rn.f32 	%f38, %f30, %f34, %f29;
	fma.rn.f32 	%f39, %f31, %f35, %f38;
	fma.rn.f32 	%f40, %f32, %f36, %f39;
	fma.rn.f32 	%f41, %f33, %f37, %f40;
	ld.global.nc.v4.f32 	{%f42, %f43, %f44, %f45}, [%rd32+-1024];
	ld.global.nc.v4.f32 	{%f46, %f47, %f48, %f49}, [%rd31+-1024];
	fma.rn.f32 	%f50, %f42, %f46, %f41;
	fma.rn.f32 	%f51, %f43, %f47, %f50;
	fma.rn.f32 	%f52, %f44, %f48, %f51;
	fma.rn.f32 	%f53, %f45, %f49, %f52;
	ld.global.nc.v4.f32 	{%f54, %f55, %f56, %f57}, [%rd32+-512];
	ld.global.nc.v4.f32 	{%f58, %f59, %f60, %f61}, [%rd31+-512];
	fma.rn.f32 	%f62, %f54, %f58, %f53;
	fma.rn.f32 	%f63, %f55, %f59, %f62;
	fma.rn.f32 	%f64, %f56, %f60, %f63;
	fma.rn.f32 	%f65, %f57, %f61, %f64;
	ld.global.nc.v4.f32 	{%f66, %f67, %f68, %f69}, [%rd32];
	ld.global.nc.v4.f32 	{%f70, %f71, %f72, %f73}, [%rd31];
	fma.rn.f32 	%f74, %f66, %f70, %f65;
	fma.rn.f32 	%f75, %f67, %f71, %f74;
	fma.rn.f32 	%f76, %f68, %f72, %f75;
	fma.rn.f32 	%f77, %f69, %f73, %f76;
	ld.global.nc.v4.f32 	{%f78, %f79, %f80, %f81}, [%rd32+512];
	ld.global.nc.v4.f32 	{%f82, %f83, %f84, %f85}, [%rd31+512];
	fma.rn.f32 	%f86, %f78, %f82, %f77;
	fma.rn.f32 	%f87, %f79, %f83, %f86;
	fma.rn.f32 	%f88, %f80, %f84, %f87;
	fma.rn.f32 	%f89, %f81, %f85, %f88;
	ld.global.nc.v4.f32 	{%f90, %f91, %f92, %f93}, [%rd32+1024];
	ld.global.nc.v4.f32 	{%f94, %f95, %f96, %f97}, [%rd31+1024];
	fma.rn.f32 	%f98, %f90, %f94, %f89;
	fma.rn.f32 	%f99, %f91, %f95, %f98;
	fma.rn.f32 	%f100, %f92, %f96, %f99;
	fma.rn.f32 	%f101, %f93, %f97, %f100;
	ld.global.nc.v4.f32 	{%f102, %f103, %f104, %f105}, [%rd32+1536];
	ld.global.nc.v4.f32 	{%f106, %f107, %f108, %f109}, [%rd31+1536];
	fma.rn.f32 	%f110, %f102, %f106, %f101;
	fma.rn.f32 	%f111, %f103, %f107, %f110;
	fma.rn.f32 	%f112, %f104, %f108, %f111;
	fma.rn.f32 	%f212, %f105, %f109, %f112;
	add.s32 	%r38, %r38, 256;
	add.s32 	%r36, %r36, 8;
	add.s64 	%rd32, %rd32, 4096;
	add.s64 	%rd31, %rd31, 4096;
	setp.ne.s32 	%p4, %r36, 0;
	@%p4 bra 	$L__BB0_4;
$L__BB0_5:
	setp.eq.s32 	%p5, %r6, 0;
	@%p5 bra 	$L__BB0_13;
	mul.wide.s32 	%rd18, %r3, 4;
	add.s64 	%rd9, %rd2, %rd18;
	setp.lt.u32 	%p6, %r6, 4;
	@%p6 bra 	$L__BB0_8;
	mul.wide.u32 	%rd19, %r38, 16;
	add.s64 	%rd20, %rd9, %rd19;
	ld.global.nc.v4.f32 	{%f114, %f115, %f116, %f117}, [%rd20];
	add.s64 	%rd21, %rd1, %rd19;
	ld.global.nc.v4.f32 	{%f118, %f119, %f120, %f121}, [%rd21];
	fma.rn.f32 	%f122, %f114, %f118, %f212;
	fma.rn.f32 	%f123, %f115, %f119, %f122;
	fma.rn.f32 	%f124, %f116, %f120, %f123;
	fma.rn.f32 	%f125, %f117, %f121, %f124;
	ld.global.nc.v4.f32 	{%f126, %f127, %f128, %f129}, [%rd20+512];
	ld.global.nc.v4.f32 	{%f130, %f131, %f132, %f133}, [%rd21+512];
	fma.rn.f32 	%f134, %f126, %f130, %f125;
	fma.rn.f32 	%f135, %f127, %f131, %f134;
	fma.rn.f32 	%f136, %f128, %f132, %f135;
	fma.rn.f32 	%f137, %f129, %f133, %f136;
	ld.global.nc.v4.f32 	{%f138, %f139, %f140, %f141}, [%rd20+1024];
	ld.global.nc.v4.f32 	{%f142, %f143, %f144, %f145}, [%rd21+1024];
	fma.rn.f32 	%f146, %f138, %f142, %f137;
	fma.rn.f32 	%f147, %f139, %f143, %f146;
	fma.rn.f32 	%f148, %f140, %f144, %f147;
	fma.rn.f32 	%f149, %f141, %f145, %f148;
	ld.global.nc.v4.f32 	{%f150, %f151, %f152, %f153}, [%rd20+1536];
	ld.global.nc.v4.f32 	{%f154, %f155, %f156, %f157}, [%rd21+1536];
	fma.rn.f32 	%f158, %f150, %f154, %f149;
	fma.rn.f32 	%f159, %f151, %f155, %f158;
	fma.rn.f32 	%f160, %f152, %f156, %f159;
	fma.rn.f32 	%f212, %f153, %f157, %f160;
	add.s32 	%r38, %r38, 128;
$L__BB0_8:
	and.b32  	%r24, %r5, 3;
	setp.eq.s32 	%p7, %r24, 0;
	@%p7 bra 	$L__BB0_13;
	setp.eq.s32 	%p8, %r24, 1;
	@%p8 bra 	$L__BB0_11;
	mul.wide.u32 	%rd22, %r38, 16;
	add.s64 	%rd23, %rd9, %rd22;
	ld.global.nc.v4.f32 	{%f162, %f163, %f164, %f165}, [%rd23];
	add.s64 	%rd24, %rd1, %rd22;
	ld.global.nc.v4.f32 	{%f166, %f167, %f168, %f169}, [%rd24];
	fma.rn.f32 	%f170, %f162, %f166, %f212;
	fma.rn.f32 	%f171, %f163, %f167, %f170;
	fma.rn.f32 	%f172, %f164, %f168, %f171;
	fma.rn.f32 	%f173, %f165, %f169, %f172;
	ld.global.nc.v4.f32 	{%f174, %f175, %f176, %f177}, [%rd23+512];
	ld.global.nc.v4.f32 	{%f178, %f179, %f180, %f181}, [%rd24+512];
	fma.rn.f32 	%f182, %f174, %f178, %f173;
	fma.rn.f32 	%f183, %f175, %f179, %f182;
	fma.rn.f32 	%f184, %f176, %f180, %f183;
	fma.rn.f32 	%f212, %f177, %f181, %f184;
	add.s32 	%r38, %r38, 64;
$L__BB0_11:
	and.b32  	%r25, %r4, 128;
	setp.eq.s32 	%p9, %r25, 0;
	@%p9 bra 	$L__BB0_13;
	mul.wide.u32 	%rd25, %r38, 16;
	add.s64 	%rd26, %rd9, %rd25;
	ld.global.nc.v4.f32 	{%f185, %f186, %f187, %f188}, [%rd26];
	add.s64 	%rd27, %rd1, %rd25;
	ld.global.nc.v4.f32 	{%f189, %f190, %f191, %f192}, [%rd27];
	fma.rn.f32 	%f193, %f185, %f189, %f212;
	fma.rn.f32 	%f194, %f186, %f190, %f193;
	fma.rn.f32 	%f195, %f187, %f191, %f194;
	fma.rn.f32 	%f212, %f188, %f192, %f195;
$L__BB0_13:
	mov.b32 	%r26, %f212;
	shfl.sync.down.b32	%r27|%p10, %r26, 16, 31, -1;
	mov.b32 	%f196, %r27;
	add.f32 	%f197, %f212, %f196;
	mov.b32 	%r28, %f197;
	shfl.sync.down.b32	%r29|%p11, %r28, 8, 31, -1;
	mov.b32 	%f198, %r29;
	add.f32 	%f199, %f197, %f198;
	mov.b32 	%r30, %f199;
	shfl.sync.down.b32	%r31|%p12, %r30, 4, 31, -1;
	mov.b32 	%f200, %r31;
	add.f32 	%f201, %f199, %f200;
	mov.b32 	%r32, %f201;
	shfl.sync.down.b32	%r33|%p13, %r32, 2, 31, -1;
	mov.b32 	%f202, %r33;
	add.f32 	%f203, %f201, %f202;
	mov.b32 	%r34, %f203;
	shfl.sync.down.b32	%r35|%p14, %r34, 1, 31, -1;
	mov.b32 	%f204, %r35;
	add.f32 	%f13, %f203, %f204;
	setp.ne.s32 	%p15, %r1, 0;
	@%p15 bra 	$L__BB0_15;
	cvta.to.global.u64 	%rd28, %rd10;
	mul.wide.s32 	%rd29, %r2, 4;
	add.s64 	%rd30, %rd28, %rd29;
	st.global.f32 	[%rd30], %f13;
$L__BB0_15:
	ret;

}


// ===== COMPILED SASS (sm_100) =====

	.target	sm_100

	.elftype	@"ET_EXEC"


//--------------------- .note.nv.tkinfo           --------------------------
	.section	.note.nv.tkinfo,"",@"SHT_NOTE"
	.sectionflags	@"SHF_NOTE_NV_TKINFO"
	.tkinfo
        /*0018*/ 	.word	0x00000002
        /*0030*/ 	.string	""
        /*0030*/ 	.string	"ptxas"
        /*0030*/ 	.string	"Cuda compilation tools, release 13.0, V13.0.88"
        /*0030*/ 	.string	"Build cuda_13.0.r13.0/compiler.36424714_0"
        /*0030*/ 	.string	"-arch sm_100 -m 64 "



//--------------------- .note.nv.cuinfo           --------------------------
	.section	.note.nv.cuinfo,"",@"SHT_NOTE"
	.sectionflags	@"SHF_NOTE_NV_CUINFO"
        /*0018*/ 	.short	0x0002
        /*001a*/ 	.short	0x0064
        /*001c*/ 	.short	0x0082
	.zero		2


//--------------------- .nv.info                  --------------------------
	.section	.nv.info,"",@"SHT_CUDA_INFO"
	.align	4


	//----- nvinfo : EIATTR_REGCOUNT
	.align		4
        /*0000*/ 	.byte	0x04, 0x2f
        /*0002*/ 	.short	(.L_1 - .L_0)
	.align		4
.L_0:
        /*0004*/ 	.word	index@(_Z8sgemv_v2PfS_S_ii)
        /*0008*/ 	.word	0x00000028


	//----- nvinfo : EIATTR_FRAME_SIZE
	.align		4
.L_1:
        /*000c*/ 	.byte	0x04, 0x11
        /*000e*/ 	.short	(.L_3 - .L_2)
	.align		4
.L_2:
        /*0010*/ 	.word	index@(_Z8sgemv_v2PfS_S_ii)
        /*0014*/ 	.word	0x00000000


	//----- nvinfo : EIATTR_MIN_STACK_SIZE
	.align		4
.L_3:
        /*0018*/ 	.byte	0x04, 0x12
        /*001a*/ 	.short	(.L_5 - .L_4)
	.align		4
.L_4:
        /*001c*/ 	.word	index@(_Z8sgemv_v2PfS_S_ii)
        /*0020*/ 	.word	0x00000000
.L_5:


//--------------------- .nv.compat                --------------------------
	.section	.nv.compat,"",@"SHT_CUDA_COMPAT_INFO"
	.align	4
        /*0000*/ 	.byte	0x02, 0x09, 0x00, 0x00, 0x02, 0x02, 0x01, 0x00, 0x02, 0x05, 0x05, 0x00, 0x03, 0x07, 0x01, 0x01
        /*0010*/ 	.byte	0x02, 0x03, 0x00, 0x00, 0x02, 0x06, 0x01, 0x00, 0x04, 0x0b, 0x08, 0x00, 0x09, 0x00, 0x00, 0x00
        /*0020*/ 	.byte	0x00, 0x00, 0x00, 0x00


//--------------------- .nv.info._Z8sgemv_v2PfS_S_ii --------------------------
	.section	.nv.info._Z8sgemv_v2PfS_S_ii,"",@"SHT_CUDA_INFO"
	.sectionflags	@""
	.align	4


	//----- nvinfo : EIATTR_CUDA_API_VERSION
	.align		4
        /*0000*/ 	.byte	0x04, 0x37
        /*0002*/ 	.short	(.L_7 - .L_6)
.L_6:
        /*0004*/ 	.word	0x00000082


	//----- nvinfo : EIATTR_KPARAM_INFO
	.align		4
.L_7:
        /*0008*/ 	.byte	0x04, 0x17
        /*000a*/ 	.short	(.L_9 - .L_8)
.L_8:
        /*000c*/ 	.word	0x00000000
        /*0010*/ 	.short	0x0004
        /*0012*/ 	.short	0x001c
        /*0014*/ 	.byte	0x00, 0xf0, 0x11, 0x00


	//----- nvinfo : EIATTR_KPARAM_INFO
	.align		4
.L_9:
        /*0018*/ 	.byte	0x04, 0x17
        /*001a*/ 	.short	(.L_11 - .L_10)
.L_10:
        /*001c*/ 	.word	0x00000000
        /*0020*/ 	.short	0x0003
        /*0022*/ 	.short	0x0018
        /*0024*/ 	.byte	0x00, 0xf0, 0x11, 0x00


	//----- nvinfo : EIATTR_KPARAM_INFO
	.align		4
.L_11:
        /*0028*/ 	.byte	0x04, 0x17
        /*002a*/ 	.short	(.L_13 - .L_12)
.L_12:
        /*002c*/ 	.word	0x00000000
        /*0030*/ 	.short	0x0002
        /*0032*/ 	.short	0x0010
        /*0034*/ 	.byte	0x00, 0xf5, 0x21, 0x00


	//----- nvinfo : EIATTR_KPARAM_INFO
	.align		4
.L_13:
        /*0038*/ 	.byte	0x04, 0x17
        /*003a*/ 	.short	(.L_15 - .L_14)
.L_14:
        /*003c*/ 	.word	0x00000000
        /*0040*/ 	.short	0x0001
        /*0042*/ 	.short	0x0008
        /*0044*/ 	.byte	0x00, 0xf5, 0x21, 0x00


	//----- nvinfo : EIATTR_KPARAM_INFO
	.align		4
.L_15:
        /*0048*/ 	.byte	0x04, 0x17
        /*004a*/ 	.short	(.L_17 - .L_16)
.L_16:
        /*004c*/ 	.word	0x00000000
        /*0050*/ 	.short	0x0000
        /*0052*/ 	.short	0x0000
        /*0054*/ 	.byte	0x00, 0xf5, 0x21, 0x00


	//----- nvinfo : EIATTR_SPARSE_MMA_MASK
	.align		4
.L_17:
        /*0058*/ 	.byte	0x03, 0x50
        /*005a*/ 	.short	0x0000


	//----- nvinfo : EIATTR_MAXREG_COUNT
	.align		4
        /*005c*/ 	.byte	0x03, 0x1b
        /*005e*/ 	.short	0x00ff


	//----- nvinfo : EIATTR_MERCURY_ISA_VERSION
	.align		4
        /*0060*/ 	.byte	0x03, 0x5f
        /*0062*/ 	.short	0x0101


	//----- nvinfo : EIATTR_COOP_GROUP_MASK_REGIDS
	.align		4
        /*0064*/ 	.byte	0x04, 0x29
        /*0066*/ 	.short	(.L_19 - .L_18)


	//   ....[0]....
.L_18:
        /*0068*/ 	.word	0xffffffff


	//   ....[1]....
        /*006c*/ 	.word	0xffffffff


	//   ....[2]....
        /*0070*/ 	.word	0xffffffff


	//   ....[3]....
        /*0074*/ 	.word	0xffffffff


	//   ....[4]....
        /*0078*/ 	.word	0xffffffff


	//----- nvinfo : EIATTR_COOP_GROUP_INSTR_OFFSETS
	.align		4
.L_19:
        /*007c*/ 	.byte	0x04, 0x28
        /*007e*/ 	.short	(.L_21 - .L_20)


	//   ....[0]....
.L_20:
        /*0080*/ 	.word	0x00000990


	//   ....[1]....
        /*0084*/ 	.word	0x000009c0


	//   ....[2]....
        /*0088*/ 	.word	0x000009e0


	//   ....[3]....
        /*008c*/ 	.word	0x00000a00


	//   ....[4]....
        /*0090*/ 	.word	0x00000a20


	//----- nvinfo : EIATTR_VRC_CTA_INIT_COUNT
	.align		4
.L_21:
        /*0094*/ 	.byte	0x02, 0x4a
	.zero		1
	.zero		1


	//----- nvinfo : EIATTR_EXIT_INSTR_OFFSETS
	.align		4
        /*0098*/ 	.byte	0x04, 0x1c
        /*009a*/ 	.short	(.L_23 - .L_22)


	//   ....[0]....
.L_22:
        /*009c*/ 	.word	0x00000070


	//   ....[1]....
        /*00a0*/ 	.word	0x00000a30


	//   ....[2]....
        /*00a4*/ 	.word	0x00000a80


	//----- nvinfo : EIATTR_CBANK_PARAM_SIZE
	.align		4
.L_23:
        /*00a8*/ 	.byte	0x03, 0x19
        /*00aa*/ 	.short	0x0020


	//----- nvinfo : EIATTR_PARAM_CBANK
	.align		4
        /*00ac*/ 	.byte	0x04, 0x0a
        /*00ae*/ 	.short	(.L_25 - .L_24)
	.align		4
.L_24:
        /*00b0*/ 	.word	index@(.nv.constant0._Z8sgemv_v2PfS_S_ii)
        /*00b4*/ 	.short	0x0380
        /*00b6*/ 	.short	0x0020


	//----- nvinfo : EIATTR_SW_WAR
	.align		4
.L_25:
        /*00b8*/ 	.byte	0x04, 0x36
        /*00ba*/ 	.short	(.L_27 - .L_26)
.L_26:
        /*00bc*/ 	.word	0x00000008
.L_27:


//--------------------- .nv.callgraph             --------------------------
	.section	.nv.callgraph,"",@"SHT_CUDA_CALLGRAPH"
	.align	4
	.sectionentsize	8
	.align		4
        /*0000*/ 	.word	0x00000000
	.align		4
        /*0004*/ 	.word	0xffffffff
	.align		4
        /*0008*/ 	.word	0x00000000
	.align		4
        /*000c*/ 	.word	0xfffffffe
	.align		4
        /*0010*/ 	.word	0x00000000
	.align		4
        /*0014*/ 	.word	0xfffffffd
	.align		4
        /*0018*/ 	.word	0x00000000
	.align		4
        /*001c*/ 	.word	0xfffffffc


//--------------------- .text._Z8sgemv_v2PfS_S_ii --------------------------
	.section	.text._Z8sgemv_v2PfS_S_ii,"ax",@progbits
	.align	128
        .global         _Z8sgemv_v2PfS_S_ii
        .type           _Z8sgemv_v2PfS_S_ii,@function
        .size           _Z8sgemv_v2PfS_S_ii,(.L_x_5 - _Z8sgemv_v2PfS_S_ii)
        .other          _Z8sgemv_v2PfS_S_ii,@"STO_CUDA_ENTRY STV_DEFAULT"
_Z8sgemv_v2PfS_S_ii:
.text._Z8sgemv_v2PfS_S_ii:
[----:B------:R-:W-:Y:S01]  /*0000*/  LDC R1, c[0x0][0x37c] ;  /* 0x0000df00ff017b82 */ /* 0x000fe20000000800 */
[----:B------:R-:W0:Y:S07]  /*0010*/  S2R R2, SR_TID.Y ;  /* 0x0000000000027919 */ /* 0x000e2e0000002200 */
[----:B------:R-:W0:Y:S08]  /*0020*/  S2UR UR4, SR_CTAID.X ;  /* 0x00000000000479c3 */ /* 0x000e300000002500 */
[----:B------:R-:W0:Y:S08]  /*0030*/  LDC R3, c[0x0][0x364] ;  /* 0x0000d900ff037b82 */ /* 0x000e300000000800 */
[----:B------:R-:W1:Y:S01]  /*0040*/  LDC.64 R22, c[0x0][0x398] ;  /* 0x0000e600ff167b82 */ /* 0x000e620000000a00 */
[----:B0-----:R-:W-:-:S05]  /*0050*/  IMAD R2, R3, UR4, R2 ;  /* 0x0000000403027c24 */ /* 0x001fca000f8e0202 */
[----:B-1----:R-:W-:-:S13]  /*0060*/  ISETP.GE.AND P0, PT, R2, R22, PT ;  /* 0x000000160200720c */ /* 0x002fda0003f06270 */
[----:B------:R-:W-:Y:S05]  /*0070*/  @P0 EXIT ;  /* 0x000000000000094d */ /* 0x000fea0003800000 */
[----:B------:R-:W0:Y:S01]  /*0080*/  S2R R0, SR_TID.X ;  /* 0x0000000000007919 */ /* 0x000e220000002100 */
[----:B------:R-:W-:Y:S01]  /*0090*/  ISETP.GE.AND P0, PT, R23, 0x61, PT ;  /* 0x000000611700780c */ /* 0x000fe20003f06270 */
[----:B------:R-:W1:Y:S01]  /*00a0*/  LDCU.64 UR4, c[0x0][0x358] ;  /* 0x00006b00ff0477ac */ /* 0x000e620008000a00 */
[----:B------:R-:W-:-:S11]  /*00b0*/  HFMA2 R29, -RZ, RZ, 0, 0 ;  /* 0x00000000ff1d7431 */ /* 0x000fd600000001ff */
[----:B------:R-:W-:Y:S05]  /*00c0*/  @!P0 BRA `(.L_x_0) ;  /* 0x0000000800308947 */ /* 0x000fea0003800000 */
[C---:B------:R-:W-:Y:S02]  /*00d0*/  ISETP.GE.U32.AND P1, PT, R23.reuse, 0x3e1, PT ;  /* 0x000003e11700780c */ /* 0x040fe40003f26070 */
[----:B------:R-:W-:Y:S01]  /*00e0*/  IADD3 R28, PT, PT, R23, 0x1f, RZ ;  /* 0x0000001f171c7810 */ /* 0x000fe20007ffe0ff */
[----:B------:R-:W-:Y:S01]  /*00f0*/  IMAD R23, R2, R23, RZ ;  /* 0x0000001702177224 */ /* 0x000fe200078e02ff */
[----:B------:R-:W-:Y:S02]  /*0100*/  MOV R29, RZ ;  /* 0x000000ff001d7202 */ /* 0x000fe40000000f00 */
[----:B------:R-:W-:Y:S02]  /*0110*/  SHF.R.U32.HI R22, RZ, 0x7, R28 ;  /* 0x00000007ff167819 */ /* 0x000fe4000001161c */
[----:B0-----:R-:W-:Y:S02]  /*0120*/  MOV R3, R0 ;  /* 0x0000000000037202 */ /* 0x001fe40000000f00 */
[----:B------:R-:W-:-:S04]  /*0130*/  LOP3.LUT R21, R22, 0x7, RZ, 0xc0, !PT ;  /* 0x0000000716157812 */ /* 0x000fc800078ec0ff */
[----:B------:R-:W-:Y:S01]  /*0140*/  ISETP.NE.AND P0, PT, R21, RZ, PT ;  /* 0x000000ff1500720c */ /* 0x000fe20003f05270 */
[----:B------:R-:W-:-:S12]  /*0150*/  @!P1 BRA `(.L_x_1) ;  /* 0x0000000400149947 */ /* 0x000fd80003800000 */
[----:B------:R-:W0:Y:S01]  /*0160*/  LDCU.128 UR8, c[0x0][0x380] ;  /* 0x00007000ff0877ac */ /* 0x000e220008000c00 */
[----:B------:R-:W-:Y:S01]  /*0170*/  IMAD.WIDE.U32 R4, R0, 0x10, RZ ;  /* 0x0000001000047825 */ /* 0x000fe200078e00ff */
[----:B------:R-:W-:Y:S02]  /*0180*/  LOP3.LUT R20, R22, 0xfffff8, RZ, 0xc0, !PT ;  /* 0x00fffff816147812 */ /* 0x000fe400078ec0ff */
[----:B------:R-:W-:Y:S02]  /*0190*/  MOV R29, RZ ;  /* 0x000000ff001d7202 */ /* 0x000fe40000000f00 */
[----:B------:R-:W-:Y:S01]  /*01a0*/  MOV R3, R0 ;  /* 0x0000000000037202 */ /* 0x000fe20000000f00 */
[----:B------:R-:W-:Y:S01]  /*01b0*/  IMAD.WIDE R6, R23, 0x4, R4 ;  /* 0x0000000417067825 */ /* 0x000fe200078e0204 */
[----:B------:R-:W-:Y:S02]  /*01c0*/  IADD3 R20, PT, PT, -R20, RZ, RZ ;  /* 0x000000ff14147210 */ /* 0x000fe40007ffe1ff */
[----:B0-----:R-:W-:-:S02]  /*01d0*/  IADD3 R24, P3, PT, R4, UR10, RZ ;  /* 0x0000000a04187c10 */ /* 0x001fc4000ff7e0ff */
[----:B------:R-:W-:Y:S02]  /*01e0*/  IADD3 R26, P1, PT, R6, UR8, RZ ;  /* 0x00000008061a7c10 */ /* 0x000fe4000ff3e0ff */
[----:B------:R-:W-:Y:S02]  /*01f0*/  IADD3 R24, P4, PT, R24, 0x800, RZ ;  /* 0x0000080018187810 */ /* 0x000fe40007f9e0ff */
[----:B------:R-:W-:Y:S02]  /*0200*/  IADD3 R26, P2, PT, R26, 0x800, RZ ;  /* 0x000008001a1a7810 */ /* 0x000fe40007f5e0ff */
[----:B------:R-:W-:Y:S02]  /*0210*/  IADD3.X R25, PT, PT, RZ, UR11, R5, P4, P3 ;  /* 0x0000000bff197c10 */ /* 0x000fe4000a7e6405 */
[----:B------:R-:W-:-:S09]  /*0220*/  IADD3.X R27, PT, PT, RZ, UR9, R7, P2, P1 ;  /* 0x00000009ff1b7c10 */ /* 0x000fd200097e2407 */
.L_x_2:
[----:B-1----:R-:W2:Y:S04]  /*0230*/  LDG.E.128.CONSTANT R12, desc[UR4][R26.64+-0x800] ;  /* 0xfff800041a0c7981 */ /* 0x002ea8000c1e9d00 */
[----:B------:R-:W2:Y:S04]  /*0240*/  LDG.E.128.CONSTANT R16, desc[UR4][R24.64+-0x800] ;  /* 0xfff8000418107981 */ /* 0x000ea8000c1e9d00 */
[----:B------:R-:W3:Y:S04]  /*0250*/  LDG.E.128.CONSTANT R4, desc[UR4][R26.64+-0x600] ;  /* 0xfffa00041a047981 */ /* 0x000ee8000c1e9d00 */
[----:B------:R-:W3:Y:S01]  /*0260*/  LDG.E.128.CONSTANT R8, desc[UR4][R24.64+-0x600] ;  /* 0xfffa000418087981 */ /* 0x000ee2000c1e9d00 */
[----:B--2---:R-:W-:-:S04]  /*0270*/  FFMA R12, R12, R16, R29 ;  /* 0x000000100c0c7223 */ /* 0x004fc8000000001d */
[----:B------:R-:W-:-:S04]  /*0280*/  FFMA R13, R13, R17, R12 ;  /* 0x000000110d0d7223 */ /* 0x000fc8000000000c */
[----:B------:R-:W-:-:S04]  /*0290*/  FFMA R14, R14, R18, R13 ;  /* 0x000000120e0e7223 */ /* 0x000fc8000000000d */
[----:B------:R-:W-:Y:S02]  /*02a0*/  FFMA R15, R15, R19, R14 ;  /* 0x000000130f0f7223 */ /* 0x000fe4000000000e */
[----:B------:R-:W2:Y:S02]  /*02b0*/  LDG.E.128.CONSTANT R16, desc[UR4][R26.64+-0x400] ;  /* 0xfffc00041a107981 */ /* 0x000ea4000c1e9d00 */
[----:B---3--:R-:W-:Y:S02]  /*02c0*/  FFMA R4, R4, R8, R15 ;  /* 0x0000000804047223 */ /* 0x008fe4000000000f */
[----:B------:R-:W2:Y:S02]  /*02d0*/  LDG.E.128.CONSTANT R12, desc[UR4][R24.64+-0x400] ;  /* 0xfffc0004180c7981 */ /* 0x000ea4000c1e9d00 */
[----:B------:R-:W-:-:S04]  /*02e0*/  FFMA R5, R5, R9, R4 ;  /* 0x0000000905057223 */ /* 0x000fc80000000004 */
[----:B------:R-:W-:-:S04]  /*02f0*/  FFMA R6, R6, R10, R5 ;  /* 0x0000000a06067223 */ /* 0x000fc80000000005 */
[----:B------:R-:W-:Y:S02]  /*0300*/  FFMA R29, R7, R11, R6 ;  /* 0x0000000b071d7223 */ /* 0x000fe40000000006 */
        /* <DEDUP_REMOVED lines=24> */
[----:B------:R0:W3:Y:S04]  /*0490*/  LDG.E.128.CONSTANT R4, desc[UR4][R26.64+0x600] ;  /* 0x000600041a047981 */ /* 0x0000e8000c1e9d00 */
[----:B------:R1:W3:Y:S01]  /*04a0*/  LDG.E.128.CONSTANT R8, desc[UR4][R24.64+0x600] ;  /* 0x0006000418087981 */ /* 0x0002e2000c1e9d00 */
[----:B------:R-:W-:-:S04]  /*04b0*/  IADD3 R20, PT, PT, R20, 0x8, RZ ;  /* 0x0000000814147810 */ /* 0x000fc80007ffe0ff */
[----:B------:R-:W-:Y:S02]  /*04c0*/  ISETP.NE.AND P1, PT, R20, RZ, PT ;  /* 0x000000ff1400720c */ /* 0x000fe40003f25270 */
[----:B0-----:R-:W-:Y:S02]  /*04d0*/  IADD3 R26, P2, PT, R26, 0x1000, RZ ;  /* 0x000010001a1a7810 */ /* 0x001fe40007f5e0ff */
[----:B-1----:R-:W-:Y:S02]  /*04e0*/  IADD3 R24, P3, PT, R24, 0x1000, RZ ;  /* 0x0000100018187810 */ /* 0x002fe40007f7e0ff */
[----:B------:R-:W-:Y:S02]  /*04f0*/  IADD3.X R27, PT, PT, RZ, R27, RZ, P2, !PT ;  /* 0x0000001bff1b7210 */ /* 0x000fe400017fe4ff */
[----:B------:R-:W-:Y:S02]  /*0500*/  IADD3.X R25, PT, PT, RZ, R25, RZ, P3, !PT ;  /* 0x00000019ff197210 */ /* 0x000fe40001ffe4ff */
[----:B------:R-:W-:Y:S01]  /*0510*/  IADD3 R3, PT, PT, R3, 0x100, RZ ;  /* 0x0000010003037810 */ /* 0x000fe20007ffe0ff */
[----:B--2---:R-:W-:-:S04]  /*0520*/  FFMA R12, R12, R16, R29 ;  /* 0x000000100c0c7223 */ /* 0x004fc8000000001d */
[----:B------:R-:W-:-:S04]  /*0530*/  FFMA R13, R13, R17, R12 ;  /* 0x000000110d0d7223 */ /* 0x000fc8000000000c */
[----:B------:R-:W-:-:S04]  /*0540*/  FFMA R14, R14, R18, R13 ;  /* 0x000000120e0e7223 */ /* 0x000fc8000000000d */
[----:B------:R-:W-:-:S04]  /*0550*/  FFMA R15, R15, R19, R14 ;  /* 0x000000130f0f7223 */ /* 0x000fc8000000000e */
[----:B---3--:R-:W-:-:S04]  /*0560*/  FFMA R4, R4, R8, R15 ;  /* 0x0000000804047223 */ /* 0x008fc8000000000f */
[----:B------:R-:W-:-:S04]  /*0570*/  FFMA R5, R5, R9, R4 ;  /* 0x0000000905057223 */ /* 0x000fc80000000004 */
[----:B------:R-:W-:-:S04]  /*0580*/  FFMA R6, R6, R10, R5 ;  /* 0x0000000a06067223 */ /* 0x000fc80000000005 */
[----:B------:R-:W-:Y:S01]  /*0590*/  FFMA R29, R7, R11, R6 ;  /* 0x0000000b071d7223 */ /* 0x000fe20000000006 */
[----:B------:R-:W-:Y:S06]  /*05a0*/  @P1 BRA `(.L_x_2) ;  /* 0xfffffffc00201947 */ /* 0x000fec000383ffff */
.L_x_1:
[----:B------:R-:W-:Y:S05]  /*05b0*/  @!P0 BRA `(.L_x_0) ;  /* 0x0000000000f48947 */ /* 0x000fea0003800000 */
[----:B------:R-:W0:Y:S01]  /*05c0*/  LDC.64 R32, c[0x0][0x380] ;  /* 0x0000e000ff207b82 */ /* 0x000e220000000a00 */
[----:B------:R-:W-:Y:S02]  /*05d0*/  ISETP.GE.U32.AND P0, PT, R21, 0x4, PT ;  /* 0x000000041500780c */ /* 0x000fe40003f06070 */
[----:B------:R-:W-:Y:S01]  /*05e0*/  LOP3.LUT P1, R30, R22, 0x3, RZ, 0xc0, !PT ;  /* 0x00000003161e7812 */ /* 0x000fe2000782c0ff */
[----:B0-----:R-:W-:-:S10]  /*05f0*/  IMAD.WIDE R32, R23, 0x4, R32 ;  /* 0x0000000417207825 */ /* 0x001fd400078e0220 */
[----:B------:R-:W-:Y:S05]  /*0600*/  @!P0 BRA `(.L_x_3) ;  /* 0x0000000000708947 */ /* 0x000fea0003800000 */
[----:B------:R-:W0:Y:S01]  /*0610*/  LDC.64 R34, c[0x0][0x388] ;  /* 0x0000e200ff227b82 */ /* 0x000e220000000a00 */
[----:B------:R-:W-:-:S05]  /*0620*/  IMAD.WIDE.U32 R36, R3, 0x10, R32 ;  /* 0x0000001003247825 */ /* 0x000fca00078e0020 */
[----:B-1----:R-:W2:Y:S04]  /*0630*/  LDG.E.128.CONSTANT R12, desc[UR4][R36.64] ;  /* 0x00000004240c7981 */ /* 0x002ea8000c1e9d00 */
[----:B------:R-:W3:Y:S04]  /*0640*/  LDG.E.128.CONSTANT R4, desc[UR4][R36.64+0x200] ;  /* 0x0002000424047981 */ /* 0x000ee8000c1e9d00 */
[----:B------:R-:W4:Y:S01]  /*0650*/  LDG.E.128.CONSTANT R20, desc[UR4][R36.64+0x600] ;  /* 0x0006000424147981 */ /* 0x000f22000c1e9d00 */
[----:B0-----:R-:W-:-:S05]  /*0660*/  IMAD.WIDE.U32 R34, R3, 0x10, R34 ;  /* 0x0000001003227825 */ /* 0x001fca00078e0022 */
[----:B------:R-:W2:Y:S04]  /*0670*/  LDG.E.128.CONSTANT R16, desc[UR4][R34.64] ;  /* 0x0000000422107981 */ /* 0x000ea8000c1e9d00 */
[----:B------:R-:W3:Y:S04]  /*0680*/  LDG.E.128.CONSTANT R8, desc[UR4][R34.64+0x200] ;  /* 0x0002000422087981 */ /* 0x000ee8000c1e9d00 */
[----:B------:R-:W4:Y:S01]  /*0690*/  LDG.E.128.CONSTANT R24, desc[UR4][R34.64+0x600] ;  /* 0x0006000422187981 */ /* 0x000f22000c1e9d00 */
        /* <DEDUP_REMOVED lines=9> */
[----:B------:R-:W-:Y:S01]  /*0730*/  FFMA R7, R7, R11, R6 ;  /* 0x0000000b07077223 */ /* 0x000fe20000000006 */
[----:B------:R-:W-:-:S03]  /*0740*/  IADD3 R3, PT, PT, R3, 0x80, RZ ;  /* 0x0000008003037810 */ /* 0x000fc60007ffe0ff */
[----:B--2---:R-:W-:-:S04]  /*0750*/  FFMA R12, R12, R16, R7 ;  /* 0x000000100c0c7223 */ /* 0x004fc80000000007 */
[----:B------:R-:W-:-:S04]  /*0760*/  FFMA R13, R13, R17, R12 ;  /* 0x000000110d0d7223 */ /* 0x000fc8000000000c */
[----:B------:R-:W-:-:S04]  /*0770*/  FFMA R14, R14, R18, R13 ;  /* 0x000000120e0e7223 */ /* 0x000fc8000000000d */
[----:B------:R-:W-:-:S04]  /*0780*/  FFMA R15, R15, R19, R14 ;  /* 0x000000130f0f7223 */ /* 0x000fc8000000000e */
[----:B----4-:R-:W-:-:S04]  /*0790*/  FFMA R20, R20, R24, R15 ;  /* 0x0000001814147223 */ /* 0x010fc8000000000f */
[----:B------:R-:W-:-:S04]  /*07a0*/  FFMA R21, R21, R25, R20 ;  /* 0x0000001915157223 */ /* 0x000fc80000000014 */
[----:B------:R-:W-:-:S04]  /*07b0*/  FFMA R22, R22, R26, R21 ;  /* 0x0000001a16167223 */ /* 0x000fc80000000015 */
[----:B------:R-:W-:-:S07]  /*07c0*/  FFMA R29, R23, R27, R22 ;  /* 0x0000001b171d7223 */ /* 0x000fce0000000016 */
.L_x_3:
[----:B------:R-:W-:Y:S05]  /*07d0*/  @!P1 BRA `(.L_x_0) ;  /* 0x00000000006c9947 */ /* 0x000fea0003800000 */
[----:B------:R-:W-:-:S13]  /*07e0*/  ISETP.NE.AND P0, PT, R30, 0x1, PT ;  /* 0x000000011e00780c */ /* 0x000fda0003f05270 */
[----:B------:R-:W0:Y:S01]  /*07f0*/  @P0 LDC.64 R30, c[0x0][0x388] ;  /* 0x0000e200ff1e0b82 */ /* 0x000e220000000a00 */
[----:B------:R-:W-:Y:S01]  /*0800*/  LOP3.LUT P1, RZ, R28, 0x80, RZ, 0xc0, !PT ;  /* 0x000000801cff7812 */ /* 0x000fe2000782c0ff */
[----:B------:R-:W-:-:S05]  /*0810*/  @P0 IMAD.WIDE.U32 R34, R3, 0x10, R32 ;  /* 0x0000001003220825 */ /* 0x000fca00078e0020 */
[----:B-1----:R-:W2:Y:S04]  /*0820*/  @P0 LDG.E.128.CONSTANT R4, desc[UR4][R34.64] ;  /* 0x0000000422040981 */ /* 0x002ea8000c1e9d00 */
[----:B------:R-:W3:Y:S03]  /*0830*/  @P0 LDG.E.128.CONSTANT R12, desc[UR4][R34.64+0x200] ;  /* 0x00020004220c0981 */ /* 0x000ee6000c1e9d00 */
[----:B------:R-:W1:Y:S01]  /*0840*/  @P1 LDC.64 R24, c[0x0][0x388] ;  /* 0x0000e200ff181b82 */ /* 0x000e620000000a00 */
[----:B0-----:R-:W-:-:S05]  /*0850*/  @P0 IMAD.WIDE.U32 R30, R3, 0x10, R30 ;  /* 0x00000010031e0825 */ /* 0x001fca00078e001e */
[----:B------:R-:W2:Y:S04]  /*0860*/  @P0 LDG.E.128.CONSTANT R8, desc[UR4][R30.64] ;  /* 0x000000041e080981 */ /* 0x000ea8000c1e9d00 */
[----:B------:R-:W3:Y:S01]  /*0870*/  @P0 LDG.E.128.CONSTANT R16, desc[UR4][R30.64+0x200] ;  /* 0x000200041e100981 */ /* 0x000ee2000c1e9d00 */
[----:B------:R-:W-:-:S05]  /*0880*/  @P0 IADD3 R3, PT, PT, R3, 0x40, RZ ;  /* 0x0000004003030810 */ /* 0x000fca0007ffe0ff */
[----:B------:R-:W-:-:S04]  /*0890*/  @P1 IMAD.WIDE.U32 R20, R3, 0x10, R32 ;  /* 0x0000001003141825 */ /* 0x000fc800078e0020 */
[----:B-1----:R-:W-:Y:S02]  /*08a0*/  @P1 IMAD.WIDE.U32 R24, R3, 0x10, R24 ;  /* 0x0000001003181825 */ /* 0x002fe400078e0018 */
[----:B------:R-:W4:Y:S04]  /*08b0*/  @P1 LDG.E.128.CONSTANT R20, desc[UR4][R20.64] ;  /* 0x0000000414141981 */ /* 0x000f28000c1e9d00 */
[----:B------:R-:W4:Y:S01]  /*08c0*/  @P1 LDG.E.128.CONSTANT R24, desc[UR4][R24.64] ;  /* 0x0000000418181981 */ /* 0x000f22000c1e9d00 */
[----:B--2---:R-:W-:-:S04]  /*08d0*/  @P0 FFMA R4, R4, R8, R29 ;  /* 0x0000000804040223 */ /* 0x004fc8000000001d */
[----:B------:R-:W-:-:S04]  /*08e0*/  @P0 FFMA R5, R5, R9, R4 ;  /* 0x0000000905050223 */ /* 0x000fc80000000004 */
[----:B------:R-:W-:-:S04]  /*08f0*/  @P0 FFMA R6, R6, R10, R5 ;  /* 0x0000000a06060223 */ /* 0x000fc80000000005 */
[----:B------:R-:W-:-:S04]  /*0900*/  @P0 FFMA R7, R7, R11, R6 ;  /* 0x0000000b07070223 */ /* 0x000fc80000000006 */
[----:B---3--:R-:W-:-:S04]  /*0910*/  @P0 FFMA R12, R12, R16, R7 ;  /* 0x000000100c0c0223 */ /* 0x008fc80000000007 */
[----:B------:R-:W-:-:S04]  /*0920*/  @P0 FFMA R13, R13, R17, R12 ;  /* 0x000000110d0d0223 */ /* 0x000fc8000000000c */
[----:B------:R-:W-:-:S04]  /*0930*/  @P0 FFMA R14, R14, R18, R13 ;  /* 0x000000120e0e0223 */ /* 0x000fc8000000000d */
[----:B------:R-:W-:-:S04]  /*0940*/  @P0 FFMA R29, R15, R19, R14 ;  /* 0x000000130f1d0223 */ /* 0x000fc8000000000e */
[----:B----4-:R-:W-:-:S04]  /*0950*/  @P1 FFMA R4, R20, R24, R29 ;  /* 0x0000001814041223 */ /* 0x010fc8000000001d */
[----:B------:R-:W-:-:S04]  /*0960*/  @P1 FFMA R3, R21, R25, R4 ;  /* 0x0000001915031223 */ /* 0x000fc80000000004 */
[----:B------:R-:W-:-:S04]  /*0970*/  @P1 FFMA R22, R22, R26, R3 ;  /* 0x0000001a16161223 */ /* 0x000fc80000000003 */
[----:B------:R-:W-:-:S07]  /*0980*/  @P1 FFMA R29, R23, R27, R22 ;  /* 0x0000001b171d1223 */ /* 0x000fce0000000016 */
.L_x_0:
[----:B------:R-:W2:Y:S01]  /*0990*/  SHFL.DOWN PT, R4, R29, 0x10, 0x1f ;  /* 0x0a001f001d047f89 */ /* 0x000ea200000e0000 */
[----:B0-----:R-:W-:Y:S01]  /*09a0*/  ISETP.NE.AND P0, PT, R0, RZ, PT ;  /* 0x000000ff0000720c */ /* 0x001fe20003f05270 */
[----:B--2---:R-:W-:-:S05]  /*09b0*/  FADD R4, R4, R29 ;  /* 0x0000001d04047221 */ /* 0x004fca0000000000 */
[----:B------:R-:W0:Y:S02]  /*09c0*/  SHFL.DOWN PT, R3, R4, 0x8, 0x1f ;  /* 0x09001f0004037f89 */ /* 0x000e2400000e0000 */
[----:B0-----:R-:W-:-:S05]  /*09d0*/  FADD R3, R4, R3 ;  /* 0x0000000304037221 */ /* 0x001fca0000000000 */
[----:B------:R-:W0:Y:S02]  /*09e0*/  SHFL.DOWN PT, R6, R3, 0x4, 0x1f ;  /* 0x08801f0003067f89 */ /* 0x000e2400000e0000 */
[----:B0-----:R-:W-:-:S05]  /*09f0*/  FADD R6, R3, R6 ;  /* 0x0000000603067221 */ /* 0x001fca0000000000 */
[----:B------:R-:W0:Y:S02]  /*0a00*/  SHFL.DOWN PT, R5, R6, 0x2, 0x1f ;  /* 0x08401f0006057f89 */ /* 0x000e2400000e0000 */
[----:B0-----:R-:W-:-:S05]  /*0a10*/  FADD R0, R6, R5 ;  /* 0x0000000506007221 */ /* 0x001fca0000000000 */
[----:B------:R0:W2:Y:S01]  /*0a20*/  SHFL.DOWN PT, R7, R0, 0x1, 0x1f ;  /* 0x08201f0000077f89 */ /* 0x0000a200000e0000 */
[----:B-1----:R-:W-:Y:S05]  /*0a30*/  @P0 EXIT ;  /* 0x000000000000094d */ /* 0x002fea0003800000 */
[----:B------:R-:W1:Y:S01]  /*0a40*/  LDC.64 R4, c[0x0][0x390] ;  /* 0x0000e400ff047b82 */ /* 0x000e620000000a00 */
[----:B--2---:R-:W-:Y:S01]  /*0a50*/  FADD R7, R0, R7 ;  /* 0x0000000700077221 */ /* 0x004fe20000000000 */
[----:B-1----:R-:W-:-:S05]  /*0a60*/  IMAD.WIDE R2, R2, 0x4, R4 ;  /* 0x0000000402027825 */ /* 0x002fca00078e0204 */
[----:B------:R-:W-:Y:S01]  /*0a70*/  STG.E desc[UR4][R2.64], R7 ;  /* 0x0000000702007986 */ /* 0x000fe2000c101904 */
[----:B------:R-:W-:Y:S05]  /*0a80*/  EXIT ;  /* 0x000000000000794d */ /* 0x000fea0003800000 */
.L_x_4:
[----:B------:R-:W-:-:S00]  /*0a90*/  BRA `(.L_x_4) ;  /* 0xfffffffc00fc7947 */ /* 0x000fc0000383ffff */
[----:B------:R-:W-:-:S00]  /*0aa0*/  NOP ;  /* 0x0000000000007918 */ /* 0x000fc00000000000 */
        /* <DEDUP_REMOVED lines=13> */
.L_x_5:


//--------------------- .nv.shared.reserved.0     --------------------------
	.section	.nv.shared.reserved.0,"aw",@nobits
	.weak		__nv_reservedSMEM_offset_0_alias
	.size		__nv_reservedSMEM_offset_0_alias, 0, 64
	.other		__nv_reservedSMEM_offset_0_alias,@"STO_CUDA_RESERVED_SHARED STV_DEFAULT"
__nv_reservedSMEM_offset_0_alias:
	.zero		0
	.zero		64


//--------------------- .nv.constant0._Z8sgemv_v2PfS_S_ii --------------------------
	.section	.nv.constant0._Z8sgemv_v2PfS_S_ii,"a",@progbits
	.sectionflags	@""
	.align	4
.nv.constant0._Z8sgemv_v2PfS_S_ii:
	.zero		928


//--------------------- SYMBOLS --------------------------

	.type		.nv.reservedSmem.offset0,@object
	.size		.nv.reservedSmem.offset0,0x4
